	.headerflags	@"EF_CUDA_TEXMODE_UNIFIED EF_CUDA_64BIT_ADDRESS EF_CUDA_ACCELERATORS EF_CUDA_SM90 EF_CUDA_VIRTUAL_SM(EF_CUDA_SM90)"
	.elftype	@"ET_EXEC"


//--------------------- .nv.info                  --------------------------
	.section	.nv.info,"",@"SHT_CUDA_INFO"
	.align	4


	//----- nvinfo : EIATTR_REGCOUNT
	.align		4
        /*0000*/ 	.byte	0x04, 0x2f
        /*0002*/ 	.short	(.L_1 - .L_0)
	.align		4
.L_0:
        /*0004*/ 	.word	index@(triton_mm)
        /*0008*/ 	.word	0x00000040


	//----- nvinfo : EIATTR_MIN_STACK_SIZE
	.align		4
.L_1:
        /*000c*/ 	.byte	0x04, 0x12
        /*000e*/ 	.short	(.L_3 - .L_2)
	.align		4
.L_2:
        /*0010*/ 	.word	index@(triton_mm)
        /*0014*/ 	.word	0x00000000


	//----- nvinfo : EIATTR_FRAME_SIZE
	.align		4
.L_3:
        /*0018*/ 	.byte	0x04, 0x11
        /*001a*/ 	.short	(.L_5 - .L_4)
	.align		4
.L_4:
        /*001c*/ 	.word	index@(triton_mm)
        /*0020*/ 	.word	0x00000000


	//----- nvinfo : EIATTR_MIN_STACK_SIZE
	.align		4
.L_5:
        /*0024*/ 	.byte	0x04, 0x12
        /*0026*/ 	.short	(.L_7 - .L_6)
	.align		4
.L_6:
        /*0028*/ 	.word	index@(triton_mm)
        /*002c*/ 	.word	0x00000000
.L_7:


//--------------------- .nv.info.triton_mm        --------------------------
	.section	.nv.info.triton_mm,"",@"SHT_CUDA_INFO"
	.sectionflags	@""
	.align	4


	//----- nvinfo : EIATTR_CUDA_API_VERSION
	.align		4
        /*0000*/ 	.byte	0x04, 0x37
        /*0002*/ 	.short	(.L_9 - .L_8)
.L_8:
        /*0004*/ 	.word	0x0000007c


	//----- nvinfo : EIATTR_KPARAM_INFO
	.align		4
.L_9:
        /*0008*/ 	.byte	0x04, 0x17
        /*000a*/ 	.short	(.L_11 - .L_10)
.L_10:
        /*000c*/ 	.word	0x00000000
        /*0010*/ 	.short	0x0004
        /*0012*/ 	.short	0x001c
        /*0014*/ 	.byte	0x00, 0xf0, 0x11, 0x00


	//----- nvinfo : EIATTR_KPARAM_INFO
	.align		4
.L_11:
        /*0018*/ 	.byte	0x04, 0x17
        /*001a*/ 	.short	(.L_13 - .L_12)
.L_12:
        /*001c*/ 	.word	0x00000000
        /*0020*/ 	.short	0x0003
        /*0022*/ 	.short	0x0018
        /*0024*/ 	.byte	0x00, 0xf0, 0x11, 0x00


	//----- nvinfo : EIATTR_KPARAM_INFO
	.align		4
.L_13:
        /*0028*/ 	.byte	0x04, 0x17
        /*002a*/ 	.short	(.L_15 - .L_14)
.L_14:
        /*002c*/ 	.word	0x00000000
        /*0030*/ 	.short	0x0002
        /*0032*/ 	.short	0x0010
        /*0034*/ 	.byte	0x00, 0xf0, 0x21, 0x00


	//----- nvinfo : EIATTR_KPARAM_INFO
	.align		4
.L_15:
        /*0038*/ 	.byte	0x04, 0x17
        /*003a*/ 	.short	(.L_17 - .L_16)
.L_16:
        /*003c*/ 	.word	0x00000000
        /*0040*/ 	.short	0x0001
        /*0042*/ 	.short	0x0008
        /*0044*/ 	.byte	0x00, 0xf0, 0x21, 0x00


	//----- nvinfo : EIATTR_KPARAM_INFO
	.align		4
.L_17:
        /*0048*/ 	.byte	0x04, 0x17
        /*004a*/ 	.short	(.L_19 - .L_18)
.L_18:
        /*004c*/ 	.word	0x00000000
        /*0050*/ 	.short	0x0000
        /*0052*/ 	.short	0x0000
        /*0054*/ 	.byte	0x00, 0xf0, 0x21, 0x00


	//----- nvinfo : EIATTR_SPARSE_MMA_MASK
	.align		4
.L_19:
        /*0058*/ 	.byte	0x03, 0x50
        /*005a*/ 	.short	0x0000


	//----- nvinfo : EIATTR_MAXREG_COUNT
	.align		4
        /*005c*/ 	.byte	0x03, 0x1b
        /*005e*/ 	.short	0x00ff


	//----- nvinfo : EIATTR_COOP_GROUP_MASK_REGIDS
	.align		4
        /*0060*/ 	.byte	0x04, 0x29
        /*0062*/ 	.short	(.L_21 - .L_20)


	//   ....[0]....
.L_20:
        /*0064*/ 	.word	0xffffffff


	//----- nvinfo : EIATTR_COOP_GROUP_INSTR_OFFSETS
	.align		4
.L_21:
        /*0068*/ 	.byte	0x04, 0x28
        /*006a*/ 	.short	(.L_23 - .L_22)


	//   ....[0]....
.L_22:
        /*006c*/ 	.word	0x00000af0


	//----- nvinfo : EIATTR_EXIT_INSTR_OFFSETS
	.align		4
.L_23:
        /*0070*/ 	.byte	0x04, 0x1c
        /*0072*/ 	.short	(.L_25 - .L_24)


	//   ....[0]....
.L_24:
        /*0074*/ 	.word	0x00000050


	//   ....[1]....
        /*0078*/ 	.word	0x00001ab0


	//   ....[2]....
        /*007c*/ 	.word	0x00001b00


	//----- nvinfo : EIATTR_MAX_THREADS
	.align		4
.L_25:
        /*0080*/ 	.byte	0x04, 0x05
        /*0082*/ 	.short	(.L_27 - .L_26)
.L_26:
        /*0084*/ 	.word	0x00000100
        /*0088*/ 	.word	0x00000001
        /*008c*/ 	.word	0x00000001


	//----- nvinfo : EIATTR_CBANK_PARAM_SIZE
	.align		4
.L_27:
        /*0090*/ 	.byte	0x03, 0x19
        /*0092*/ 	.short	0x0020


	//----- nvinfo : EIATTR_PARAM_CBANK
	.align		4
        /*0094*/ 	.byte	0x04, 0x0a
        /*0096*/ 	.short	(.L_29 - .L_28)
	.align		4
.L_28:
        /*0098*/ 	.word	index@(.nv.constant0.triton_mm)
        /*009c*/ 	.short	0x0210
        /*009e*/ 	.short	0x0020


	//----- nvinfo : EIATTR_SW_WAR
	.align		4
.L_29:
        /*00a0*/ 	.byte	0x04, 0x36
        /*00a2*/ 	.short	(.L_31 - .L_30)
.L_30:
        /*00a4*/ 	.word	0x00000008
.L_31:


//--------------------- .nv.callgraph             --------------------------
	.section	.nv.callgraph,"",@"SHT_CUDA_CALLGRAPH"
	.align	4
	.sectionentsize	8
	.align		4
        /*0000*/ 	.word	0x00000000
	.align		4
        /*0004*/ 	.word	0xffffffff
	.align		4
        /*0008*/ 	.word	0x00000000
	.align		4
        /*000c*/ 	.word	0xfffffffe
	.align		4
        /*0010*/ 	.word	0x00000000
	.align		4
        /*0014*/ 	.word	0xfffffffd
	.align		4
        /*0018*/ 	.word	0x00000000
	.align		4
        /*001c*/ 	.word	0xfffffffc


//--------------------- .text.triton_mm           --------------------------
	.section	.text.triton_mm,"ax",@progbits
	.sectionflags	@"SHF_BARRIERS=1"
	.align	128
        .global         triton_mm
        .type           triton_mm,@function
        .size           triton_mm,(.L_x_2 - triton_mm)
        .other          triton_mm,@"STO_CUDA_ENTRY STV_DEFAULT"
triton_mm:
.text.triton_mm:
[----:B------:R-:W1:Y:S02]  /*0000*/  LDC R1, c[0x0][0x28] ;  /* 0x00000a00ff017b82 */ /* 0x000e640000000800 */
[----:B------:R-:W2:Y:S02]  /*0010*/  LDC.64 R8, c[0x0][0x228] ;  /* 0x00008a00ff087b82 */ /* 0x000ea40000000a00 */
[----:B--2---:R-:W-:-:S04]  /*0020*/  IMAD.IADD R9, R9, 0x1, R8 ;  /* 0x0000000109097824 */ /* 0x004fc800078e0208 */
[----:B------:R-:W-:-:S05]  /*0030*/  IMAD R0, R9, 0xc00, RZ ;  /* 0x00000c0009007824 */ /* 0x000fca00078e02ff */
[----:B------:R-:W-:-:S13]  /*0040*/  ISETP.NE.AND P0, PT, R0, RZ, PT ;  /* 0x000000ff0000720c */ /* 0x000fda0003f05270 */
[----:B------:R-:W-:Y:S05]  /*0050*/  @!P0 EXIT ;  /* 0x000000000000894d */ /* 0x000fea0003800000 */
[----:B------:R-:W2:Y:S01]  /*0060*/  S2R R10, SR_CTAID.X ;  /* 0x00000000000a7919 */ /* 0x000ea20000002500 */
[----:B------:R-:W-:Y:S01]  /*0070*/  VIADD R0, R9, 0x7f ;  /* 0x0000007f09007836 */ /* 0x000fe20000000000 */
[----:B------:R-:W3:Y:S01]  /*0080*/  S2UR UR4, SR_CgaCtaId ;  /* 0x00000000000479c3 */ /* 0x000ee20000008800 */
[----:B------:R-:W-:Y:S01]  /*0090*/  UMOV UR6, 0x400 ;  /* 0x0000040000067882 */ /* 0x000fe20000000000 */
[----:B------:R-:W4:Y:S01]  /*00a0*/  S2R R13, SR_TID.X ;  /* 0x00000000000d7919 */ /* 0x000f220000002100 */
[----:B------:R-:W-:Y:S01]  /*00b0*/  ULDC.64 UR18, c[0x0][0x208] ;  /* 0x0000820000127ab9 */ /* 0x000fe20000000a00 */
[----:B------:R-:W-:Y:S01]  /*00c0*/  SHF.R.S32.HI R3, RZ, 0x1f, R0 ;  /* 0x0000001fff037819 */ /* 0x000fe20000011400 */
[----:B------:R-:W-:Y:S01]  /*00d0*/  IMAD.MOV.U32 R56, RZ, RZ, 0x2 ;  /* 0x00000002ff387424 */ /* 0x000fe200078e00ff */
[----:B------:R-:W-:Y:S01]  /*00e0*/  CS2R R24, SRZ ;  /* 0x0000000000187805 */ /* 0x000fe2000001ff00 */
[----:B------:R-:W-:Y:S01]  /*00f0*/  IMAD.MOV.U32 R20, RZ, RZ, -0x20 ;  /* 0xffffffe0ff147424 */ /* 0x000fe200078e00ff */
[----:B------:R-:W-:Y:S01]  /*0100*/  LEA.HI R3, R3, R0, RZ, 0x7 ;  /* 0x0000000003037211 */ /* 0x000fe200078f38ff */
[----:B------:R-:W5:Y:S01]  /*0110*/  LDC.64 R22, c[0x0][0x218] ;  /* 0x00008600ff167b82 */ /* 0x000f620000000a00 */
[----:B------:R-:W-:-:S02]  /*0120*/  CS2R R26, SRZ ;  /* 0x00000000001a7805 */ /* 0x000fc4000001ff00 */
[----:B------:R-:W-:Y:S02]  /*0130*/  CS2R R28, SRZ ;  /* 0x00000000001c7805 */ /* 0x000fe4000001ff00 */
[----:B------:R-:W-:Y:S02]  /*0140*/  CS2R R30, SRZ ;  /* 0x00000000001e7805 */ /* 0x000fe4000001ff00 */
[----:B------:R-:W-:Y:S02]  /*0150*/  CS2R R32, SRZ ;  /* 0x0000000000207805 */ /* 0x000fe4000001ff00 */
[----:B------:R-:W-:Y:S02]  /*0160*/  CS2R R34, SRZ ;  /* 0x0000000000227805 */ /* 0x000fe4000001ff00 */
[----:B------:R-:W-:Y:S02]  /*0170*/  CS2R R36, SRZ ;  /* 0x0000000000247805 */ /* 0x000fe4000001ff00 */
[----:B------:R-:W-:-:S02]  /*0180*/  CS2R R38, SRZ ;  /* 0x0000000000267805 */ /* 0x000fc4000001ff00 */
[----:B------:R-:W-:Y:S02]  /*0190*/  CS2R R40, SRZ ;  /* 0x0000000000287805 */ /* 0x000fe4000001ff00 */
[----:B------:R-:W-:Y:S02]  /*01a0*/  CS2R R42, SRZ ;  /* 0x00000000002a7805 */ /* 0x000fe4000001ff00 */
[----:B------:R-:W-:Y:S02]  /*01b0*/  CS2R R44, SRZ ;  /* 0x00000000002c7805 */ /* 0x000fe4000001ff00 */
[----:B------:R-:W-:Y:S02]  /*01c0*/  CS2R R46, SRZ ;  /* 0x00000000002e7805 */ /* 0x000fe4000001ff00 */
[----:B------:R-:W-:Y:S02]  /*01d0*/  CS2R R48, SRZ ;  /* 0x0000000000307805 */ /* 0x000fe4000001ff00 */
[----:B------:R-:W-:-:S02]  /*01e0*/  CS2R R50, SRZ ;  /* 0x0000000000327805 */ /* 0x000fc4000001ff00 */
[----:B------:R-:W-:Y:S01]  /*01f0*/  CS2R R52, SRZ ;  /* 0x0000000000347805 */ /* 0x000fe2000001ff00 */
[----:B---3--:R-:W-:Y:S01]  /*0200*/  UPRMT UR6, UR4, 0x654, UR6 ;  /* 0x0000065404067896 */ /* 0x008fe20008000006 */
[----:B------:R-:W-:Y:S02]  /*0210*/  CS2R R54, SRZ ;  /* 0x0000000000367805 */ /* 0x000fe4000001ff00 */
[----:B------:R-:W-:Y:S01]  /*0220*/  UMOV UR4, 0xffffffff ;  /* 0xffffffff00047882 */ /* 0x000fe20000000000 */
[C---:B--2---:R-:W-:Y:S01]  /*0230*/  IMAD.HI R2, R10.reuse, 0x2aaaaaab, RZ ;  /* 0x2aaaaaab0a027827 */ /* 0x044fe200078e02ff */
[----:B------:R-:W-:Y:S02]  /*0240*/  ISETP.GE.AND P2, PT, R10, RZ, PT ;  /* 0x000000ff0a00720c */ /* 0x000fe40003f46270 */
[----:B----4-:R-:W-:Y:S02]  /*0250*/  SHF.R.U32.HI R18, RZ, 0x5, R13 ;  /* 0x00000005ff127819 */ /* 0x010fe4000001160d */
[----:B------:R-:W-:-:S04]  /*0260*/  SHF.R.U32.HI R5, RZ, 0x1f, R2 ;  /* 0x0000001fff057819 */ /* 0x000fc80000011602 */
[----:B------:R-:W-:-:S05]  /*0270*/  LEA.HI.SX32 R5, R2, R5, 0x1a ;  /* 0x0000000502057211 */ /* 0x000fca00078fd2ff */
[----:B------:R-:W-:-:S05]  /*0280*/  IMAD.SHL.U32 R0, R5, 0x8, RZ ;  /* 0x0000000805007824 */ /* 0x000fca00078e00ff */
[----:B------:R-:W-:-:S04]  /*0290*/  LEA.HI.SX32 R3, R3, -R0, 0x19 ;  /* 0x8000000003037211 */ /* 0x000fc800078fcaff */
[----:B------:R-:W-:-:S04]  /*02a0*/  VIMNMX R6, R3, 0x8, PT ;  /* 0x0000000803067848 */ /* 0x000fc80003fe0100 */
[-C--:B------:R-:W-:Y:S02]  /*02b0*/  IABS R15, R6.reuse ;  /* 0x00000006000f7213 */ /* 0x080fe40000000000 */
[-C--:B------:R-:W-:Y:S02]  /*02c0*/  IABS R11, R6.reuse ;  /* 0x00000006000b7213 */ /* 0x080fe40000000000 */
[----:B------:R-:W2:Y:S03]  /*02d0*/  I2F.RP R4, R15 ;  /* 0x0000000f00047306 */ /* 0x000ea60000209400 */
[----:B------:R-:W-:Y:S02]  /*02e0*/  IMAD.MOV R17, RZ, RZ, -R11 ;  /* 0x000000ffff117224 */ /* 0x000fe400078e0a0b */
[----:B------:R-:W-:Y:S01]  /*02f0*/  IMAD R11, R5, -0x180, R10 ;  /* 0xfffffe80050b7824 */ /* 0x000fe200078e020a */
[----:B------:R-:W-:-:S04]  /*0300*/  LOP3.LUT R5, RZ, R6, RZ, 0x33, !PT ;  /* 0x00000006ff057212 */ /* 0x000fc800078e33ff */
[----:B------:R-:W-:Y:S01]  /*0310*/  IABS R12, R11 ;  /* 0x0000000b000c7213 */ /* 0x000fe20000000000 */
[----:B--2---:R-:W2:Y:S02]  /*0320*/  MUFU.RCP R4, R4 ;  /* 0x0000000400047308 */ /* 0x004ea40000001000 */
[----:B--2---:R-:W-:Y:S01]  /*0330*/  VIADD R2, R4, 0xffffffe ;  /* 0x0ffffffe04027836 */ /* 0x004fe20000000000 */
[----:B------:R-:W-:-:S05]  /*0340*/  IABS R4, R9 ;  /* 0x0000000900047213 */ /* 0x000fca0000000000 */
[----:B------:R2:W3:Y:S02]  /*0350*/  F2I.FTZ.U32.TRUNC.NTZ R3, R2 ;  /* 0x0000000200037305 */ /* 0x0004e4000021f000 */
[----:B--2---:R-:W-:Y:S02]  /*0360*/  IMAD.MOV.U32 R2, RZ, RZ, RZ ;  /* 0x000000ffff027224 */ /* 0x004fe400078e00ff */
[----:B---3--:R-:W-:-:S04]  /*0370*/  IMAD.MOV R8, RZ, RZ, -R3 ;  /* 0x000000ffff087224 */ /* 0x008fc800078e0a03 */
[----:B------:R-:W-:Y:S01]  /*0380*/  IMAD R7, R8, R15, RZ ;  /* 0x0000000f08077224 */ /* 0x000fe200078e02ff */
[----:B------:R-:W-:-:S03]  /*0390*/  IABS R8, R10 ;  /* 0x0000000a00087213 */ /* 0x000fc60000000000 */
[----:B------:R-:W-:Y:S02]  /*03a0*/  IMAD.HI.U32 R3, R3, R7, R2 ;  /* 0x0000000703037227 */ /* 0x000fe400078e0002 */
[----:B------:R-:W2:Y:S04]  /*03b0*/  I2F.RP R7, R4 ;  /* 0x0000000400077306 */ /* 0x000ea80000209400 */
[----:B------:R-:W-:-:S04]  /*03c0*/  IMAD.HI.U32 R2, R3, R8, RZ ;  /* 0x0000000803027227 */ /* 0x000fc800078e00ff */
[----:B------:R-:W-:Y:S02]  /*03d0*/  IMAD R2, R2, R17, R8 ;  /* 0x0000001102027224 */ /* 0x000fe400078e0208 */
[----:B------:R-:W-:-:S03]  /*03e0*/  IMAD.HI.U32 R8, R3, R12, RZ ;  /* 0x0000000c03087227 */ /* 0x000fc600078e00ff */
[----:B------:R-:W-:Y:S01]  /*03f0*/  ISETP.GT.U32.AND P0, PT, R15, R2, PT ;  /* 0x000000020f00720c */ /* 0x000fe20003f04070 */
[----:B------:R-:W-:Y:S01]  /*0400*/  IMAD R10, R8, R17, R12 ;  /* 0x00000011080a7224 */ /* 0x000fe200078e020c */
[----:B--2---:R-:W2:Y:S01]  /*0410*/  MUFU.RCP R7, R7 ;  /* 0x0000000700077308 */ /* 0x004ea20000001000 */
[----:B------:R-:W-:-:S10]  /*0420*/  SHF.R.U32.HI R12, RZ, 0x2, R13 ;  /* 0x00000002ff0c7819 */ /* 0x000fd4000001160d */
[----:B------:R-:W-:Y:S01]  /*0430*/  @!P0 IMAD.IADD R2, R2, 0x1, -R15 ;  /* 0x0000000102028824 */ /* 0x000fe200078e0a0f */
[----:B------:R-:W-:Y:S01]  /*0440*/  ISETP.GT.U32.AND P0, PT, R15, R10, PT ;  /* 0x0000000a0f00720c */ /* 0x000fe20003f04070 */
[----:B--2---:R-:W-:-:S03]  /*0450*/  VIADD R3, R7, 0xffffffe ;  /* 0x0ffffffe07037836 */ /* 0x004fc60000000000 */
[----:B------:R-:W-:-:S03]  /*0460*/  ISETP.GT.U32.AND P1, PT, R15, R2, PT ;  /* 0x000000020f00720c */ /* 0x000fc60003f24070 */
[----:B------:R-:W2:Y:S06]  /*0470*/  F2I.FTZ.U32.TRUNC.NTZ R3, R3 ;  /* 0x0000000300037305 */ /* 0x000eac000021f000 */
[--C-:B------:R-:W-:Y:S02]  /*0480*/  @!P0 IMAD.IADD R10, R10, 0x1, -R15.reuse ;  /* 0x000000010a0a8824 */ /* 0x100fe400078e0a0f */
[----:B------:R-:W-:Y:S02]  /*0490*/  @!P0 VIADD R8, R8, 0x1 ;  /* 0x0000000108088836 */ /* 0x000fe40000000000 */
[----:B------:R-:W-:Y:S01]  /*04a0*/  @!P1 IMAD.IADD R2, R2, 0x1, -R15 ;  /* 0x0000000102029824 */ /* 0x000fe200078e0a0f */
[----:B------:R-:W-:-:S02]  /*04b0*/  ISETP.NE.AND P1, PT, R6, RZ, PT ;  /* 0x000000ff0600720c */ /* 0x000fc40003f25270 */
[----:B------:R-:W-:Y:S01]  /*04c0*/  LOP3.LUT R6, R11, R6, RZ, 0x3c, !PT ;  /* 0x000000060b067212 */ /* 0x000fe200078e3cff */
[----:B------:R-:W-:Y:S01]  /*04d0*/  @!P2 IMAD.MOV R2, RZ, RZ, -R2 ;  /* 0x000000ffff02a224 */ /* 0x000fe200078e0a02 */
[----:B------:R-:W-:Y:S01]  /*04e0*/  ISETP.GE.U32.AND P2, PT, R10, R15, PT ;  /* 0x0000000f0a00720c */ /* 0x000fe20003f46070 */
[----:B--2---:R-:W-:Y:S01]  /*04f0*/  IMAD.MOV R17, RZ, RZ, -R3 ;  /* 0x000000ffff117224 */ /* 0x004fe200078e0a03 */
[----:B------:R-:W-:Y:S02]  /*0500*/  SGXT.U32 R11, R12, 0x6 ;  /* 0x000000060c0b781a */ /* 0x000fe40000000000 */
[----:B------:R-:W-:Y:S01]  /*0510*/  SEL R7, R5, R2, !P1 ;  /* 0x0000000205077207 */ /* 0x000fe20004800000 */
[----:B------:R-:W-:Y:S01]  /*0520*/  IMAD.MOV.U32 R2, RZ, RZ, RZ ;  /* 0x000000ffff027224 */ /* 0x000fe200078e00ff */
[----:B------:R-:W-:-:S03]  /*0530*/  ISETP.GE.AND P3, PT, R6, RZ, PT ;  /* 0x000000ff0600720c */ /* 0x000fc60003f66270 */
[----:B------:R-:W-:Y:S02]  /*0540*/  IMAD.IADD R0, R0, 0x1, R7 ;  /* 0x0000000100007824 */ /* 0x000fe400078e0207 */
[----:B------:R-:W-:Y:S02]  /*0550*/  IMAD R7, R17, R4, RZ ;  /* 0x0000000411077224 */ /* 0x000fe400078e02ff */
[----:B------:R-:W-:Y:S01]  /*0560*/  IMAD.SHL.U32 R10, R0, 0x80, RZ ;  /* 0x00000080000a7824 */ /* 0x000fe200078e00ff */
[----:B------:R-:W-:Y:S01]  /*0570*/  IABS R0, R9 ;  /* 0x0000000900007213 */ /* 0x000fe20000000000 */
[----:B------:R-:W-:-:S03]  /*0580*/  IMAD.HI.U32 R2, R3, R7, R2 ;  /* 0x0000000703027227 */ /* 0x000fc600078e0002 */
[----:B------:R-:W-:Y:S01]  /*0590*/  LOP3.LUT R6, R10, R11, RZ, 0xfc, !PT ;  /* 0x0000000b0a067212 */ /* 0x000fe200078efcff */
[----:B------:R-:W-:Y:S01]  /*05a0*/  IMAD.MOV R17, RZ, RZ, -R0 ;  /* 0x000000ffff117224 */ /* 0x000fe200078e0a00 */
[----:B------:R-:W-:Y:S01]  /*05b0*/  LOP3.LUT R12, R10, 0x40, R11, 0xfe, !PT ;  /* 0x000000400a0c7812 */ /* 0x000fe200078efe0b */
[----:B------:R-:W-:Y:S01]  /*05c0*/  @P2 VIADD R8, R8, 0x1 ;  /* 0x0000000108082836 */ /* 0x000fe20000000000 */
[----:B------:R-:W-:Y:S02]  /*05d0*/  IABS R15, R6 ;  /* 0x00000006000f7213 */ /* 0x000fe40000000000 */
[----:B------:R-:W-:Y:S01]  /*05e0*/  IABS R3, R12 ;  /* 0x0000000c00037213 */ /* 0x000fe20000000000 */
[----:B------:R-:W-:Y:S02]  /*05f0*/  @!P3 IMAD.MOV R8, RZ, RZ, -R8 ;  /* 0x000000ffff08b224 */ /* 0x000fe400078e0a08 */
[----:B------:R-:W-:-:S03]  /*0600*/  IMAD.HI.U32 R0, R2, R15, RZ ;  /* 0x0000000f02007227 */ /* 0x000fc600078e00ff */
[----:B------:R-:W-:Y:S01]  /*0610*/  SEL R7, R5, R8, !P1 ;  /* 0x0000000805077207 */ /* 0x000fe20004800000 */
[----:B------:R-:W-:-:S04]  /*0620*/  IMAD.HI.U32 R2, R2, R3, RZ ;  /* 0x0000000302027227 */ /* 0x000fc800078e00ff */
[-C--:B------:R-:W-:Y:S02]  /*0630*/  IMAD R15, R0, R17.reuse, R15 ;  /* 0x00000011000f7224 */ /* 0x080fe400078e020f */
[----:B------:R-:W-:Y:S02]  /*0640*/  IMAD R17, R2, R17, R3 ;  /* 0x0000001102117224 */ /* 0x000fe400078e0203 */
[----:B------:R-:W-:Y:S01]  /*0650*/  IMAD.SHL.U32 R7, R7, 0x40, RZ ;  /* 0x0000004007077824 */ /* 0x000fe200078e00ff */
[C---:B------:R-:W-:Y:S01]  /*0660*/  ISETP.GT.U32.AND P0, PT, R4.reuse, R15, PT ;  /* 0x0000000f0400720c */ /* 0x040fe20003f04070 */
[----:B------:R-:W-:Y:S01]  /*0670*/  IMAD.SHL.U32 R0, R13, 0x8, RZ ;  /* 0x000000080d007824 */ /* 0x000fe200078e00ff */
[----:B------:R-:W-:Y:S02]  /*0680*/  ISETP.GT.U32.AND P1, PT, R4, R17, PT ;  /* 0x000000110400720c */ /* 0x000fe40003f24070 */
[----:B------:R-:W-:-:S05]  /*0690*/  LOP3.LUT R14, R7, R11, RZ, 0xfc, !PT ;  /* 0x0000000b070e7212 */ /* 0x000fca00078efcff */
[----:B------:R-:W-:-:S04]  /*06a0*/  IMAD.HI R2, R14, 0x2aaaaaab, RZ ;  /* 0x2aaaaaab0e027827 */ /* 0x000fc800078e02ff */
[----:B------:R-:W-:Y:S01]  /*06b0*/  @!P0 IMAD.IADD R15, R15, 0x1, -R4 ;  /* 0x000000010f0f8824 */ /* 0x000fe200078e0a04 */
[----:B------:R-:W-:Y:S01]  /*06c0*/  SHF.R.U32.HI R3, RZ, 0x1f, R2 ;  /* 0x0000001fff037819 */ /* 0x000fe20000011602 */
[----:B------:R-:W-:Y:S01]  /*06d0*/  @!P1 IMAD.IADD R17, R17, 0x1, -R4 ;  /* 0x0000000111119824 */ /* 0x000fe200078e0a04 */
[----:B------:R-:W-:Y:S02]  /*06e0*/  ISETP.GE.AND P0, PT, R6, RZ, PT ;  /* 0x000000ff0600720c */ /* 0x000fe40003f06270 */
[C---:B------:R-:W-:Y:S02]  /*06f0*/  ISETP.GT.U32.AND P2, PT, R4.reuse, R15, PT ;  /* 0x0000000f0400720c */ /* 0x040fe40003f44070 */
[----:B------:R-:W-:Y:S02]  /*0700*/  ISETP.GT.U32.AND P3, PT, R4, R17, PT ;  /* 0x000000110400720c */ /* 0x000fe40003f64070 */
[----:B------:R-:W-:Y:S02]  /*0710*/  ISETP.GE.AND P1, PT, R12, RZ, PT ;  /* 0x000000ff0c00720c */ /* 0x000fe40003f26270 */
[----:B------:R-:W-:-:S02]  /*0720*/  LEA.HI R5, R2, R3, RZ, 0x17 ;  /* 0x0000000302057211 */ /* 0x000fc400078fb8ff */
[----:B------:R-:W2:Y:S01]  /*0730*/  LDC.64 R2, c[0x0][0x210] ;  /* 0x00008400ff027b82 */ /* 0x000ea20000000a00 */
[----:B------:R-:W-:Y:S02]  /*0740*/  LOP3.LUT R6, R0, 0x18, R13, 0x48, !PT ;  /* 0x0000001800067812 */ /* 0x000fe400078e480d */
[----:B------:R-:W-:Y:S02]  /*0750*/  LOP3.LUT R12, R11, 0x40, RZ, 0xfc, !PT ;  /* 0x000000400b0c7812 */ /* 0x000fe400078efcff */
[--C-:B------:R-:W-:Y:S01]  /*0760*/  @!P2 IMAD.IADD R15, R15, 0x1, -R4.reuse ;  /* 0x000000010f0fa824 */ /* 0x100fe200078e0a04 */
[----:B------:R-:W-:Y:S01]  /*0770*/  ISETP.NE.AND P2, PT, R9, RZ, PT ;  /* 0x000000ff0900720c */ /* 0x000fe20003f45270 */
[----:B------:R-:W-:Y:S01]  /*0780*/  @!P3 IMAD.IADD R17, R17, 0x1, -R4 ;  /* 0x000000011111b824 */ /* 0x000fe200078e0a04 */
[----:B------:R-:W-:Y:S01]  /*0790*/  LOP3.LUT R4, R0, 0x18, RZ, 0xc0, !PT ;  /* 0x0000001800047812 */ /* 0x000fe200078ec0ff */
[--C-:B------:R-:W-:Y:S02]  /*07a0*/  IMAD R8, R11, 0x20, R6.reuse ;  /* 0x000000200b087824 */ /* 0x100fe400078e0206 */
[----:B------:R-:W-:Y:S01]  /*07b0*/  IMAD R12, R12, 0x20, R6 ;  /* 0x000000200c0c7824 */ /* 0x000fe200078e0206 */
[----:B------:R-:W-:Y:S01]  /*07c0*/  LOP3.LUT R6, RZ, R9, RZ, 0x33, !PT ;  /* 0x00000009ff067212 */ /* 0x000fe200078e33ff */
[----:B------:R-:W-:-:S02]  /*07d0*/  @!P0 IMAD.MOV R15, RZ, RZ, -R15 ;  /* 0x000000ffff0f8224 */ /* 0x000fc400078e0a0f */
[----:B------:R-:W-:Y:S02]  /*07e0*/  @!P1 IMAD.MOV R17, RZ, RZ, -R17 ;  /* 0x000000ffff119224 */ /* 0x000fe400078e0a11 */
[----:B------:R-:W-:Y:S01]  /*07f0*/  IMAD R11, R5, -0xc00, R14 ;  /* 0xfffff400050b7824 */ /* 0x000fe200078e020e */
[----:B------:R-:W-:Y:S02]  /*0800*/  SHF.R.U32.HI R5, RZ, 0x3, R13 ;  /* 0x00000003ff057819 */ /* 0x000fe4000001160d */
[C---:B------:R-:W-:Y:S01]  /*0810*/  SEL R19, R6.reuse, R15, !P2 ;  /* 0x0000000f06137207 */ /* 0x040fe20005000000 */
[--C-:B------:R-:W-:Y:S01]  /*0820*/  IMAD R15, R11, 0xc00, R4.reuse ;  /* 0x00000c000b0f7824 */ /* 0x100fe200078e0204 */
[----:B------:R-:W-:Y:S02]  /*0830*/  SEL R17, R6, R17, !P2 ;  /* 0x0000001106117207 */ /* 0x000fe40005000000 */
[----:B------:R-:W-:Y:S01]  /*0840*/  SGXT.U32 R5, R5, 0x5 ;  /* 0x000000050505781a */ /* 0x000fe20000000000 */
[----:B------:R-:W-:-:S02]  /*0850*/  IMAD R11, R19, 0xc00, R4 ;  /* 0x00000c00130b7824 */ /* 0x000fc400078e0204 */
[----:B------:R-:W-:Y:S01]  /*0860*/  IMAD R17, R17, 0xc00, R4 ;  /* 0x00000c0011117824 */ /* 0x000fe200078e0204 */
[----:B------:R-:W-:Y:S01]  /*0870*/  LOP3.LUT R6, R5, R10, RZ, 0xfc, !PT ;  /* 0x0000000a05067212 */ /* 0x000fe200078efcff */
[----:B-1---5:R-:W-:Y:S01]  /*0880*/  IMAD.WIDE R22, R15, 0x2, R22 ;  /* 0x000000020f167825 */ /* 0x022fe200078e0216 */
[----:B------:R-:W-:-:S03]  /*0890*/  LEA R15, R8, UR6, 0x1 ;  /* 0x00000006080f7c11 */ /* 0x000fc6000f8e08ff */
[----:B--2---:R-:W-:Y:S01]  /*08a0*/  IMAD.WIDE R4, R11, 0x2, R2 ;  /* 0x000000020b047825 */ /* 0x004fe200078e0202 */
[----:B------:R-:W-:-:S03]  /*08b0*/  IADD3 R14, P0, R22, 0xc0, RZ ;  /* 0x000000c0160e7810 */ /* 0x000fc60007f1e0ff */
[----:B------:R-:W-:Y:S01]  /*08c0*/  IMAD.WIDE R10, R17, 0x2, R2 ;  /* 0x00000002110a7825 */ /* 0x000fe200078e0202 */
[----:B------:R-:W-:Y:S01]  /*08d0*/  LEA R17, R12, UR6, 0x1 ;  /* 0x000000060c117c11 */ /* 0x000fe2000f8e08ff */
[----:B------:R-:W-:Y:S01]  /*08e0*/  @!PT LDS RZ, [RZ] ;  /* 0x00000000fffff984 */ /* 0x000fe20000000800 */
[----:B------:R-:W-:Y:S01]  /*08f0*/  @!PT LDS RZ, [RZ] ;  /* 0x00000000fffff984 */ /* 0x000fe20000000800 */
[----:B------:R-:W-:Y:S01]  /*0900*/  @!PT LDS RZ, [RZ] ;  /* 0x00000000fffff984 */ /* 0x000fe20000000800 */
[----:B------:R-:W-:Y:S01]  /*0910*/  LDGSTS.E.BYPASS.128 [R15], desc[UR18][R4.64] ;  /* 0x00000000040f7fae */ /* 0x000fe2000b901c52 */
[----:B------:R-:W-:Y:S01]  /*0920*/  IADD3 R2, P2, R4, 0xc0, RZ ;  /* 0x000000c004027810 */ /* 0x000fe20007f5e0ff */
[----:B------:R-:W-:Y:S01]  /*0930*/  IMAD.X R21, RZ, RZ, R23, P0 ;  /* 0x000000ffff157224 */ /* 0x000fe200000e0617 */
[----:B------:R-:W-:Y:S01]  /*0940*/  IADD3 R16, P1, R10, 0xc0, RZ ;  /* 0x000000c00a107810 */ /* 0x000fe20007f3e0ff */
[----:B------:R-:W-:Y:S02]  /*0950*/  LDGSTS.E.BYPASS.128 [R17], desc[UR18][R10.64] ;  /* 0x000000000a117fae */ /* 0x000fe4000b901c52 */
[----:B------:R-:W-:Y:S02]  /*0960*/  IMAD.X R3, RZ, RZ, R5, P2 ;  /* 0x000000ffff037224 */ /* 0x000fe400010e0605 */
[----:B------:R-:W0:Y:S01]  /*0970*/  LDGDEPBAR ;  /* 0x00000000000079af */ /* 0x000e220000000000 */
[----:B------:R-:W-:-:S03]  /*0980*/  IMAD.X R19, RZ, RZ, R11, P1 ;  /* 0x000000ffff137224 */ /* 0x000fc600008e060b */
[----:B------:R-:W-:Y:S04]  /*0990*/  LDGSTS.E.BYPASS.128 [R15+0x8000], desc[UR18][R22.64] ;  /* 0x08000000160f7fae */ /* 0x000fe8000b901c52 */
[----:B------:R-:W0:Y:S01]  /*09a0*/  LDGDEPBAR ;  /* 0x00000000000079af */ /* 0x000e220000000000 */
[----:B------:R-:W-:Y:S06]  /*09b0*/  BAR.SYNC.DEFER_BLOCKING 0x0 ;  /* 0x0000000000007b1d */ /* 0x000fec0000010000 */
[----:B------:R-:W-:Y:S01]  /*09c0*/  @!PT LDS RZ, [RZ] ;  /* 0x00000000fffff984 */ /* 0x000fe20000000800 */
[----:B------:R-:W-:Y:S01]  /*09d0*/  @!PT LDS RZ, [RZ] ;  /* 0x00000000fffff984 */ /* 0x000fe20000000800 */
[----:B------:R-:W-:Y:S01]  /*09e0*/  @!PT LDS RZ, [RZ] ;  /* 0x00000000fffff984 */ /* 0x000fe20000000800 */
[----:B------:R-:W-:Y:S04]  /*09f0*/  LDGSTS.E.BYPASS.128 [R15+0x2000], desc[UR18][R4.64+0x40] ;  /* 0x02000040040f7fae */ /* 0x000fe8000b901c52 */
[----:B------:R-:W-:Y:S04]  /*0a00*/  LDGSTS.E.BYPASS.128 [R17+0x2000], desc[UR18][R10.64+0x40] ;  /* 0x020000400a117fae */ /* 0x000fe8000b901c52 */
[----:B------:R-:W0:Y:S04]  /*0a10*/  LDGDEPBAR ;  /* 0x00000000000079af */ /* 0x000e280000000000 */
[----:B------:R-:W-:Y:S04]  /*0a20*/  LDGSTS.E.BYPASS.128 [R15+0x9000], desc[UR18][R22.64+0x40] ;  /* 0x09000040160f7fae */ /* 0x000fe8000b901c52 */
[----:B------:R-:W0:Y:S01]  /*0a30*/  LDGDEPBAR ;  /* 0x00000000000079af */ /* 0x000e220000000000 */
[----:B------:R-:W-:Y:S06]  /*0a40*/  BAR.SYNC.DEFER_BLOCKING 0x0 ;  /* 0x0000000000007b1d */ /* 0x000fec0000010000 */
[----:B------:R-:W-:Y:S01]  /*0a50*/  @!PT LDS RZ, [RZ] ;  /* 0x00000000fffff984 */ /* 0x000fe20000000800 */
[----:B------:R-:W-:Y:S01]  /*0a60*/  @!PT LDS RZ, [RZ] ;  /* 0x00000000fffff984 */ /* 0x000fe20000000800 */
[----:B------:R-:W-:Y:S01]  /*0a70*/  @!PT LDS RZ, [RZ] ;  /* 0x00000000fffff984 */ /* 0x000fe20000000800 */
[----:B------:R-:W-:Y:S04]  /*0a80*/  LDGSTS.E.BYPASS.128 [R15+0x4000], desc[UR18][R4.64+0x80] ;  /* 0x04000080040f7fae */ /* 0x000fe8000b901c52 */
[----:B------:R1:W-:Y:S04]  /*0a90*/  LDGSTS.E.BYPASS.128 [R17+0x4000], desc[UR18][R10.64+0x80] ;  /* 0x040000800a117fae */ /* 0x0003e8000b901c52 */
[----:B------:R-:W0:Y:S04]  /*0aa0*/  LDGDEPBAR ;  /* 0x00000000000079af */ /* 0x000e280000000000 */
[----:B------:R2:W-:Y:S04]  /*0ab0*/  LDGSTS.E.BYPASS.128 [R15+0xa000], desc[UR18][R22.64+0x80] ;  /* 0x0a000080160f7fae */ /* 0x0005e8000b901c52 */
[----:B------:R-:W0:Y:S01]  /*0ac0*/  LDGDEPBAR ;  /* 0x00000000000079af */ /* 0x000e220000000000 */
[----:B-1----:R-:W-:-:S02]  /*0ad0*/  SHF.R.U32.HI R17, RZ, 0x3, R13 ;  /* 0x00000003ff117819 */ /* 0x002fc4000001160d */
[----:B--2---:R-:W-:-:S07]  /*0ae0*/  LOP3.LUT R23, R18, 0x7fffffc, RZ, 0xc0, !PT ;  /* 0x07fffffc12177812 */ /* 0x004fce00078ec0ff */
.L_x_0:
[----:B------:R-:W1:Y:S01]  /*0af0*/  SHFL.IDX PT, R4, R23, RZ, 0x1f ;  /* 0x00001fff17047589 */ /* 0x000e6200000e0000 */
[----:B------:R-:W-:Y:S01]  /*0b00*/  UIADD3 UR4, UR4, 0x1, URZ ;  /* 0x0000000104047890 */ /* 0x000fe2000fffe03f */
[----:B------:R-:W-:-:S04]  /*0b10*/  DEPBAR.LE SB0, 0x4 ;  /* 0x000081000000791a */ /* 0x000fc80000000000 */
[----:B------:R-:W-:Y:S01]  /*0b20*/  UISETP.GE.AND UP0, UPT, UR4, 0x4, UPT ;  /* 0x000000040400788c */ /* 0x000fe2000bf06270 */
[----:B------:R-:W-:Y:S01]  /*0b30*/  BAR.SYNC.DEFER_BLOCKING 0x0 ;  /* 0x0000000000007b1d */ /* 0x000fe20000010000 */
[----:B------:R-:W-:Y:S02]  /*0b40*/  VIADD R56, R56, 0x1 ;  /* 0x0000000138387836 */ /* 0x000fe40000000000 */
[----:B------:R-:W-:Y:S01]  /*0b50*/  USEL UR16, UR4, URZ, !UP0 ;  /* 0x0000003f04107287 */ /* 0x000fe2000c000000 */
[----:B------:R-:W-:Y:S02]  /*0b60*/  IMAD.MOV.U32 R10, RZ, RZ, R14 ;  /* 0x000000ffff0a7224 */ /* 0x000fe400078e000e */
[----:B------:R-:W-:Y:S01]  /*0b70*/  UMOV UR11, 0x80000020 ;  /* 0x80000020000b7882 */ /* 0x000fe20000000000 */
[----:B------:R-:W-:Y:S01]  /*0b80*/  ULEA UR4, UR16, UR6, 0xd ;  /* 0x0000000610047291 */ /* 0x000fe2000f8e683f */
[----:B------:R-:W-:Y:S01]  /*0b90*/  ISETP.GE.AND P1, PT, R56, 0x4, PT ;  /* 0x000000043800780c */ /* 0x000fe20003f26270 */
[----:B------:R-:W-:-:S02]  /*0ba0*/  VIADD R14, R20, 0x40 ;  /* 0x00000040140e7836 */ /* 0x000fc40000000000 */
[----:B------:R-:W-:Y:S01]  /*0bb0*/  USHF.R.U32.HI UR4, URZ, 0x4, UR4 ;  /* 0x000000043f047899 */ /* 0x000fe20008011604 */
[----:B------:R-:W-:-:S03]  /*0bc0*/  SEL R56, R56, RZ, !P1 ;  /* 0x000000ff38387207 */ /* 0x000fc60004800000 */
[----:B------:R-:W-:Y:S01]  /*0bd0*/  ULOP3.LUT UR4, UR4, 0x3fff, URZ, 0xc0, !UPT ;  /* 0x00003fff04047892 */ /* 0x000fe2000f8ec03f */
[----:B------:R-:W-:Y:S02]  /*0be0*/  LEA R5, R56, UR6, 0xd ;  /* 0x0000000638057c11 */ /* 0x000fe4000f8e68ff */
[----:B-1----:R-:W-:Y:S01]  /*0bf0*/  R2UR UR5, R4 ;  /* 0x00000000040572ca */ /* 0x002fe200000e0000 */
[----:B------:R-:W-:Y:S02]  /*0c00*/  VIADD R4, R20, 0x20 ;  /* 0x0000002014047836 */ /* 0x000fe40000000000 */
[--C-:B------:R-:W-:Y:S02]  /*0c10*/  IMAD R11, R8, 0x2, R5.reuse ;  /* 0x00000002080b7824 */ /* 0x100fe400078e0205 */
[----:B------:R-:W-:Y:S01]  /*0c20*/  IMAD R57, R12, 0x2, R5 ;  /* 0x000000020c397824 */ /* 0x000fe200078e0205 */
[----:B------:R-:W-:Y:S01]  /*0c30*/  WARPGROUP.ARRIVE ;  /* 0x00000000000079c5 */ /* 0x000fe20000000000 */
[----:B------:R-:W-:Y:S01]  /*0c40*/  ISETP.GE.U32.AND P0, PT, R4, 0xba0, PT ;  /* 0x00000ba00400780c */ /* 0x000fe20003f06070 */
[----:B------:R-:W-:-:S02]  /*0c50*/  IMAD.MOV.U32 R4, RZ, RZ, R16 ;  /* 0x000000ffff047224 */ /* 0x000fc400078e0010 */
[----:B------:R-:W-:Y:S02]  /*0c60*/  IMAD.MOV.U32 R5, RZ, RZ, R19 ;  /* 0x000000ffff057224 */ /* 0x000fe400078e0013 */
[C---:B------:R-:W-:Y:S01]  /*0c70*/  IMAD R19, R56.reuse, 0x1000, R15 ;  /* 0x0000100038137824 */ /* 0x040fe200078e020f */
[----:B------:R-:W-:Y:S01]  /*0c80*/  USHF.L.U32 UR7, UR5, 0x6, URZ ;  /* 0x0000000605077899 */ /* 0x000fe2000800063f */
[----:B------:R-:W-:Y:S01]  /*0c90*/  VIADD R56, R56, 0x1 ;  /* 0x0000000138387836 */ /* 0x000fe20000000000 */
[----:B------:R-:W-:Y:S02]  /*0ca0*/  ULEA UR5, UR16, UR6, 0xc ;  /* 0x0000000610057291 */ /* 0x000fe4000f8e603f */
[----:B------:R-:W-:Y:S02]  /*0cb0*/  ULOP3.LUT UR7, UR7, 0x1c0, URZ, 0xc0, !UPT ;  /* 0x000001c007077892 */ /* 0x000fe4000f8ec03f */
[----:B------:R-:W-:Y:S01]  /*0cc0*/  UIADD3 UR5, UR5, 0x8000, URZ ;  /* 0x0000800005057890 */ /* 0x000fe2000fffe03f */
[----:B------:R-:W-:Y:S01]  /*0cd0*/  ISETP.GE.AND P1, PT, R56, 0x4, PT ;  /* 0x000000043800780c */ /* 0x000fe20003f26270 */
[----:B------:R-:W-:-:S02]  /*0ce0*/  UIADD3 UR12, UP0, UR7, UR4, URZ ;  /* 0x00000004070c7290 */ /* 0x000fc4000ff1e03f */
[----:B------:R-:W-:Y:S01]  /*0cf0*/  USHF.R.U32.HI UR5, URZ, 0x4, UR5 ;  /* 0x000000043f057899 */ /* 0x000fe20008011605 */
[----:B------:R-:W-:Y:S01]  /*0d00*/  SEL R56, R56, RZ, !P1 ;  /* 0x000000ff38387207 */ /* 0x000fe20004800000 */
[----:B------:R-:W-:Y:S02]  /*0d10*/  UIADD3.X UR13, URZ, URZ, URZ, UP0, !UPT ;  /* 0x0000003f3f0d7290 */ /* 0x000fe400087fe43f */
[----:B------:R-:W-:Y:S02]  /*0d20*/  ULOP3.LUT UR4, UR5, 0x3fff, URZ, 0xc0, !UPT ;  /* 0x00003fff05047892 */ /* 0x000fe4000f8ec03f */
[----:B------:R-:W-:Y:S02]  /*0d30*/  ULOP3.LUT UR8, UR12, 0x2000000, URZ, 0xfc, !UPT ;  /* 0x020000000c087892 */ /* 0x000fe4000f8efc3f */
[----:B------:R-:W-:Y:S02]  /*0d40*/  ULOP3.LUT UR10, UR4, 0x1000000, URZ, 0xfc, !UPT ;  /* 0x01000000040a7892 */ /* 0x000fe4000f8efc3f */
[----:B------:R-:W-:Y:S01]  /*0d50*/  ULOP3.LUT UR9, UR13, 0x80000020, URZ, 0xfc, !UPT ;  /* 0x800000200d097892 */ /* 0x000fe2000f8efc3f */
[----:B------:R-:W-:Y:S01]  /*0d60*/  UMOV UR5, URZ ;  /* 0x0000003f00057c82 */ /* 0x000fe20008000000 */
[----:B------:R-:W-:-:S04]  /*0d70*/  UIADD3 UR16, UR16, 0x1, URZ ;  /* 0x0000000110107890 */ /* 0x000fc8000fffe03f */
[----:B------:R-:W-:-:S03]  /*0d80*/  UISETP.GE.AND UP0, UPT, UR16, 0x4, UPT ;  /* 0x000000041000788c */ /* 0x000fc6000bf06270 */
[----:B------:R-:W-:Y:S01]  /*0d90*/  HGMMA.64x64x16.F32.BF16 R24, gdesc[UR8], R24 ;  /* 0x00e00000081879f0 */ /* 0x000fe20008701818 */
[----:B------:R-:W-:Y:S01]  /*0da0*/  UMOV UR8, 0x2000002 ;  /* 0x0200000200087882 */ /* 0x000fe20000000000 */
[----:B------:R-:W-:Y:S01]  /*0db0*/  UMOV UR9, 0x80000020 ;  /* 0x8000002000097882 */ /* 0x000fe20000000000 */
[----:B------:R-:W-:Y:S01]  /*0dc0*/  UMOV UR10, 0x1000002 ;  /* 0x01000002000a7882 */ /* 0x000fe20000000000 */
[----:B------:R-:W-:Y:S01]  /*0dd0*/  UMOV UR11, 0x80000020 ;  /* 0x80000020000b7882 */ /* 0x000fe20000000000 */
[----:B------:R-:W-:Y:S02]  /*0de0*/  UIADD3.64 UR12, UR12, UR8, URZ ;  /* 0x000000080c0c7297 */ /* 0x000fe4000fffe03f */
[----:B------:R-:W-:Y:S02]  /*0df0*/  UIADD3.64 UR14, UR4, UR10, URZ ;  /* 0x0000000a040e7297 */ /* 0x000fe4000fffe03f */
[----:B------:R-:W-:-:S04]  /*0e00*/  USEL UR20, UR16, URZ, !UP0 ;  /* 0x0000003f10147287 */ /* 0x000fc8000c000000 */
[----:B------:R-:W-:Y:S02]  /*0e10*/  ULEA UR4, UR20, UR6, 0xd ;  /* 0x0000000614047291 */ /* 0x000fe4000f8e683f */
[----:B------:R-:W-:Y:S02]  /*0e20*/  ULEA UR5, UR20, UR6, 0xc ;  /* 0x0000000614057291 */ /* 0x000fe4000f8e603f */
[----:B------:R-:W-:Y:S02]  /*0e30*/  USHF.R.U32.HI UR4, URZ, 0x4, UR4 ;  /* 0x000000043f047899 */ /* 0x000fe40008011604 */
[----:B------:R-:W-:Y:S02]  /*0e40*/  UIADD3 UR5, UR5, 0x8000, URZ ;  /* 0x0000800005057890 */ /* 0x000fe4000fffe03f */
[----:B------:R-:W-:Y:S02]  /*0e50*/  ULOP3.LUT UR4, UR4, 0x3fff, URZ, 0xc0, !UPT ;  /* 0x00003fff04047892 */ /* 0x000fe4000f8ec03f */
[----:B------:R-:W-:-:S02]  /*0e60*/  USHF.R.U32.HI UR5, URZ, 0x4, UR5 ;  /* 0x000000043f057899 */ /* 0x000fc40008011605 */
[----:B------:R-:W-:Y:S02]  /*0e70*/  UIADD3 UR16, UP0, UR7, UR4, URZ ;  /* 0x0000000407107290 */ /* 0x000fe4000ff1e03f */
[----:B------:R-:W-:Y:S02]  /*0e80*/  ULOP3.LUT UR4, UR5, 0x3fff, URZ, 0xc0, !UPT ;  /* 0x00003fff05047892 */ /* 0x000fe4000f8ec03f */
[----:B------:R-:W-:Y:S01]  /*0e90*/  UIADD3.X UR17, URZ, URZ, URZ, UP0, !UPT ;  /* 0x0000003f3f117290 */ /* 0x000fe200087fe43f */
[----:B------:R-:W-:Y:S01]  /*0ea0*/  UMOV UR5, URZ ;  /* 0x0000003f00057c82 */ /* 0x000fe20008000000 */
[----:B------:R-:W-:-:S04]  /*0eb0*/  UIADD3 UR20, UR20, 0x1, URZ ;  /* 0x0000000114147890 */ /* 0x000fc8000fffe03f */
[----:B------:R-:W-:-:S04]  /*0ec0*/  UISETP.GE.AND UP0, UPT, UR20, 0x4, UPT ;  /* 0x000000041400788c */ /* 0x000fc8000bf06270 */
[----:B------:R-:W-:Y:S01]  /*0ed0*/  USEL UR20, UR20, URZ, !UP0 ;  /* 0x0000003f14147287 */ /* 0x000fe2000c000000 */
[----:B------:R-:W-:Y:S01]  /*0ee0*/  HGMMA.64x64x16.F32.BF16 R24, gdesc[UR12], R24, gsb0 ;  /* 0x00e000000c1879f0 */ /* 0x000fe20008001818 */
[----:B------:R-:W-:Y:S02]  /*0ef0*/  ULOP3.LUT UR12, UR16, 0x2000000, URZ, 0xfc, !UPT ;  /* 0x02000000100c7892 */ /* 0x000fe4000f8efc3f */
[----:B------:R-:W-:Y:S02]  /*0f00*/  ULOP3.LUT UR14, UR4, 0x1000000, URZ, 0xfc, !UPT ;  /* 0x01000000040e7892 */ /* 0x000fe4000f8efc3f */
[----:B------:R-:W-:Y:S01]  /*0f10*/  ULOP3.LUT UR13, UR17, 0x80000020, URZ, 0xfc, !UPT ;  /* 0x80000020110d7892 */ /* 0x000fe2000f8efc3f */
[----:B------:R-:W-:Y:S01]  /*0f20*/  UMOV UR15, 0x80000020 ;  /* 0x80000020000f7882 */ /* 0x000fe20000000000 */
[----:B------:R-:W-:Y:S02]  /*0f30*/  WARPGROUP.DEPBAR.LE gsb0, 0x1 ;  /* 0x00008000000079c5 */ /* 0x000fe40000010100 */
[----:B------:R-:W-:Y:S06]  /*0f40*/  BAR.SYNC.DEFER_BLOCKING 0x0 ;  /* 0x0000000000007b1d */ /* 0x000fec0000010000 */
[----:B------:R-:W-:Y:S01]  /*0f50*/  @!PT LDS RZ, [RZ] ;  /* 0x00000000fffff984 */ /* 0x000fe20000000800 */
[----:B------:R-:W-:Y:S01]  /*0f60*/  @!PT LDS RZ, [RZ] ;  /* 0x00000000fffff984 */ /* 0x000fe20000000800 */
[----:B------:R-:W-:Y:S01]  /*0f70*/  @!PT LDS RZ, [RZ] ;  /* 0x00000000fffff984 */ /* 0x000fe20000000800 */
[----:B------:R1:W-:Y:S04]  /*0f80*/  LDGSTS.E.BYPASS.128 [R11], desc[UR18][R2.64], !P0 ;  /* 0x00000000020b7fae */ /* 0x0003e8000c101c52 */
[----:B------:R2:W-:Y:S04]  /*0f90*/  LDGSTS.E.BYPASS.128 [R57], desc[UR18][R4.64], !P0 ;  /* 0x0000000004397fae */ /* 0x0005e8000c101c52 */
[----:B------:R-:W0:Y:S01]  /*0fa0*/  LDGDEPBAR ;  /* 0x00000000000079af */ /* 0x000e220000000000 */
[----:B-1----:R-:W-:-:S02]  /*0fb0*/  IMAD.MOV.U32 R11, RZ, RZ, R21 ;  /* 0x000000ffff0b7224 */ /* 0x002fc400078e0015 */
[----:B--2---:R-:W-:-:S03]  /*0fc0*/  IMAD R57, R56, 0x1000, R15 ;  /* 0x0000100038397824 */ /* 0x004fc600078e020f */
[----:B------:R1:W-:Y:S01]  /*0fd0*/  LDGSTS.E.BYPASS.128 [R19+0x8000], desc[UR18][R10.64], !P0 ;  /* 0x080000000a137fae */ /* 0x0003e2000c101c52 */
[----:B------:R-:W-:Y:S01]  /*0fe0*/  ISETP.GE.U32.AND P0, PT, R14, 0xba0, PT ;  /* 0x00000ba00e00780c */ /* 0x000fe20003f06070 */
[C---:B------:R-:W-:Y:S02]  /*0ff0*/  VIADD R14, R20.reuse, 0x60 ;  /* 0x00000060140e7836 */ /* 0x040fe40000000000 */
[----:B------:R-:W0:Y:S01]  /*1000*/  LDGDEPBAR ;  /* 0x00000000000079af */ /* 0x000e220000000000 */
[----:B------:R-:W-:Y:S01]  /*1010*/  VIADD R20, R20, 0x80 ;  /* 0x0000008014147836 */ /* 0x000fe20000000000 */
[C---:B-1----:R-:W-:Y:S01]  /*1020*/  LEA R19, R56.reuse, UR6, 0xd ;  /* 0x0000000638137c11 */ /* 0x042fe2000f8e68ff */
[----:B------:R-:W-:-:S04]  /*1030*/  VIADD R56, R56, 0x1 ;  /* 0x0000000138387836 */ /* 0x000fc80000000000 */
[--C-:B------:R-:W-:Y:S01]  /*1040*/  IMAD R21, R8, 0x2, R19.reuse ;  /* 0x0000000208157824 */ /* 0x100fe200078e0213 */
[----:B------:R-:W-:Y:S01]  /*1050*/  ISETP.GE.AND P1, PT, R56, 0x4, PT ;  /* 0x000000043800780c */ /* 0x000fe20003f26270 */
[----:B------:R-:W-:-:S03]  /*1060*/  IMAD R19, R12, 0x2, R19 ;  /* 0x000000020c137824 */ /* 0x000fc600078e0213 */
[----:B------:R-:W-:Y:S01]  /*1070*/  SEL R22, R56, RZ, !P1 ;  /* 0x000000ff38167207 */ /* 0x000fe20004800000 */
[----:B------:R-:W-:-:S04]  /*1080*/  DEPBAR.LE SB0, 0x4 ;  /* 0x000081000000791a */ /* 0x000fc80000000000 */
[----:B------:R-:W-:Y:S06]  /*1090*/  BAR.SYNC.DEFER_BLOCKING 0x0 ;  /* 0x0000000000007b1d */ /* 0x000fec0000010000 */
[----:B------:R-:W-:-:S06]  /*10a0*/  WARPGROUP.ARRIVE ;  /* 0x00000000000079c5 */ /* 0x000fcc0000000000 */
[----:B------:R-:W-:Y:S01]  /*10b0*/  HGMMA.64x64x16.F32.BF16 R24, gdesc[UR12], R24 ;  /* 0x00e000000c1879f0 */ /* 0x000fe20008701818 */
[----:B------:R-:W-:Y:S02]  /*10c0*/  UIADD3.64 UR14, UR4, UR10, URZ ;  /* 0x0000000a040e7297 */ /* 0x000fe4000fffe03f */
[----:B------:R-:W-:Y:S02]  /*10d0*/  UIADD3.64 UR12, UR16, UR8, URZ ;  /* 0x00000008100c7297 */ /* 0x000fe4000fffe03f */
[----:B------:R-:W-:Y:S02]  /*10e0*/  ULEA UR4, UR20, UR6, 0xd ;  /* 0x0000000614047291 */ /* 0x000fe4000f8e683f */
[----:B------:R-:W-:Y:S02]  /*10f0*/  ULEA UR5, UR20, UR6, 0xc ;  /* 0x0000000614057291 */ /* 0x000fe4000f8e603f */
[----:B------:R-:W-:Y:S02]  /*1100*/  USHF.R.U32.HI UR4, URZ, 0x4, UR4 ;  /* 0x000000043f047899 */ /* 0x000fe40008011604 */
[----:B------:R-:W-:-:S02]  /*1110*/  UIADD3 UR5, UR5, 0x8000, URZ ;  /* 0x0000800005057890 */ /* 0x000fc4000fffe03f */
[----:B------:R-:W-:Y:S02]  /*1120*/  ULOP3.LUT UR4, UR4, 0x3fff, URZ, 0xc0, !UPT ;  /* 0x00003fff04047892 */ /* 0x000fe4000f8ec03f */
[----:B------:R-:W-:Y:S02]  /*1130*/  USHF.R.U32.HI UR5, URZ, 0x4, UR5 ;  /* 0x000000043f057899 */ /* 0x000fe40008011605 */
[----:B------:R-:W-:Y:S02]  /*1140*/  UIADD3 UR16, UP0, UR7, UR4, URZ ;  /* 0x0000000407107290 */ /* 0x000fe4000ff1e03f */
[----:B------:R-:W-:Y:S02]  /*1150*/  ULOP3.LUT UR4, UR5, 0x3fff, URZ, 0xc0, !UPT ;  /* 0x00003fff05047892 */ /* 0x000fe4000f8ec03f */
[----:B------:R-:W-:Y:S01]  /*1160*/  UIADD3.X UR17, URZ, URZ, URZ, UP0, !UPT ;  /* 0x0000003f3f117290 */ /* 0x000fe200087fe43f */
[----:B------:R-:W-:Y:S01]  /*1170*/  UMOV UR5, URZ ;  /* 0x0000003f00057c82 */ /* 0x000fe20008000000 */
[----:B------:R-:W-:Y:S01]  /*1180*/  HGMMA.64x64x16.F32.BF16 R24, gdesc[UR12], R24, gsb0 ;  /* 0x00e000000c1879f0 */ /* 0x000fe20008001818 */
[----:B------:R-:W-:-:S02]  /*1190*/  ULOP3.LUT UR12, UR16, 0x2000000, URZ, 0xfc, !UPT ;  /* 0x02000000100c7892 */ /* 0x000fc4000f8efc3f */
        /* <DEDUP_REMOVED lines=8> */
[----:B------:R-:W-:Y:S04]  /*1220*/  LDGSTS.E.BYPASS.128 [R21], desc[UR18][R2.64+0x40], !P0 ;  /* 0x0000004002157fae */ /* 0x000fe8000c101c52 */
[----:B------:R1:W-:Y:S04]  /*1230*/  LDGSTS.E.BYPASS.128 [R19], desc[UR18][R4.64+0x40], !P0 ;  /* 0x0000004004137fae */ /* 0x0003e8000c101c52 */
[----:B------:R-:W0:Y:S04]  /*1240*/  LDGDEPBAR ;  /* 0x00000000000079af */ /* 0x000e280000000000 */
[----:B------:R2:W-:Y:S01]  /*1250*/  LDGSTS.E.BYPASS.128 [R57+0x8000], desc[UR18][R10.64+0x40], !P0 ;  /* 0x080000400a397fae */ /* 0x0005e2000c101c52 */
[----:B------:R-:W-:-:S03]  /*1260*/  ISETP.GE.U32.AND P0, PT, R14, 0xba0, PT ;  /* 0x00000ba00e00780c */ /* 0x000fc60003f06070 */
[----:B------:R-:W0:Y:S01]  /*1270*/  LDGDEPBAR ;  /* 0x00000000000079af */ /* 0x000e220000000000 */
[----:B-1----:R-:W-:-:S05]  /*1280*/  LEA R19, R22, UR6, 0xd ;  /* 0x0000000616137c11 */ /* 0x002fca000f8e68ff */
[--C-:B------:R-:W-:Y:S02]  /*1290*/  IMAD R21, R8, 0x2, R19.reuse ;  /* 0x0000000208157824 */ /* 0x100fe400078e0213 */
[----:B------:R-:W-:Y:S02]  /*12a0*/  IMAD R19, R12, 0x2, R19 ;  /* 0x000000020c137824 */ /* 0x000fe400078e0213 */
[C---:B--2---:R-:W-:Y:S02]  /*12b0*/  IMAD R57, R22.reuse, 0x1000, R15 ;  /* 0x0000100016397824 */ /* 0x044fe400078e020f */
[----:B------:R-:W-:-:S05]  /*12c0*/  VIADD R22, R22, 0x1 ;  /* 0x0000000116167836 */ /* 0x000fca0000000000 */
[----:B------:R-:W-:-:S04]  /*12d0*/  ISETP.GE.AND P1, PT, R22, 0x4, PT ;  /* 0x000000041600780c */ /* 0x000fc80003f26270 */
[----:B------:R-:W-:Y:S01]  /*12e0*/  SEL R22, R22, RZ, !P1 ;  /* 0x000000ff16167207 */ /* 0x000fe20004800000 */
[----:B------:R-:W-:-:S04]  /*12f0*/  DEPBAR.LE SB0, 0x4 ;  /* 0x000081000000791a */ /* 0x000fc80000000000 */
[----:B------:R-:W-:Y:S01]  /*1300*/  BAR.SYNC.DEFER_BLOCKING 0x0 ;  /* 0x0000000000007b1d */ /* 0x000fe20000010000 */
[----:B------:R-:W-:Y:S02]  /*1310*/  IMAD R61, R22, 0x1000, R15 ;  /* 0x00001000163d7824 */ /* 0x000fe400078e020f */
[----:B------:R-:W-:-:S03]  /*1320*/  IMAD.MOV.U32 R56, RZ, RZ, R22 ;  /* 0x000000ffff387224 */ /* 0x000fc600078e0016 */
[----:B------:R-:W-:-:S06]  /*1330*/  WARPGROUP.ARRIVE ;  /* 0x00000000000079c5 */ /* 0x000fcc0000000000 */
[----:B------:R-:W-:Y:S01]  /*1340*/  HGMMA.64x64x16.F32.BF16 R24, gdesc[UR12], R24 ;  /* 0x00e000000c1879f0 */ /* 0x000fe20008701818 */
[----:B------:R-:W-:Y:S02]  /*1350*/  UIADD3.64 UR14, UR4, UR10, URZ ;  /* 0x0000000a040e7297 */ /* 0x000fe4000fffe03f */
[----:B------:R-:W-:Y:S02]  /*1360*/  UIADD3.64 UR12, UR16, UR8, URZ ;  /* 0x00000008100c7297 */ /* 0x000fe4000fffe03f */
[----:B------:R-:W-:-:S04]  /*1370*/  UIADD3 UR4, UR20, 0x1, URZ ;  /* 0x0000000114047890 */ /* 0x000fc8000fffe03f */
[----:B------:R-:W-:-:S04]  /*1380*/  UISETP.GE.AND UP0, UPT, UR4, 0x4, UPT ;  /* 0x000000040400788c */ /* 0x000fc8000bf06270 */
        /* <DEDUP_REMOVED lines=10> */
[----:B------:R-:W-:Y:S02]  /*1430*/  UMOV UR5, URZ ;  /* 0x0000003f00057c82 */ /* 0x000fe40008000000 */
[----:B------:R-:W-:Y:S02]  /*1440*/  UIADD3.64 UR10, UR4, UR10, URZ ;  /* 0x0000000a040a7297 */ /* 0x000fe4000fffe03f */
[----:B------:R-:W-:Y:S01]  /*1450*/  UIADD3.64 UR8, UR16, UR8, URZ ;  /* 0x0000000810087297 */ /* 0x000fe2000fffe03f */
[----:B------:R-:W-:Y:S01]  /*1460*/  HGMMA.64x64x16.F32.BF16 R24, gdesc[UR12], R24, gsb0 ;  /* 0x00e000000c1879f0 */ /* 0x000fe20008001818 */
[----:B------:R-:W-:-:S02]  /*1470*/  ULOP3.LUT UR12, UR16, 0x2000000, URZ, 0xfc, !UPT ;  /* 0x02000000100c7892 */ /* 0x000fc4000f8efc3f */
[----:B------:R-:W-:Y:S02]  /*1480*/  ULOP3.LUT UR14, UR4, 0x1000000, URZ, 0xfc, !UPT ;  /* 0x01000000040e7892 */ /* 0x000fe4000f8efc3f */
[----:B------:R-:W-:Y:S01]  /*1490*/  ULOP3.LUT UR13, UR17, 0x80000020, URZ, 0xfc, !UPT ;  /* 0x80000020110d7892 */ /* 0x000fe2000f8efc3f */
[----:B------:R-:W-:Y:S01]  /*14a0*/  UMOV UR15, 0x80000020 ;  /* 0x80000020000f7882 */ /* 0x000fe20000000000 */
[----:B------:R-:W-:Y:S01]  /*14b0*/  UMOV UR4, UR20 ;  /* 0x0000001400047c82 */ /* 0x000fe20008000000 */
        /* <DEDUP_REMOVED lines=13> */
[----:B--2---:R-:W-:Y:S01]  /*1590*/  IMAD R57, R8, 0x2, R19 ;  /* 0x0000000208397824 */ /* 0x004fe200078e0213 */
[----:B------:R-:W-:-:S04]  /*15a0*/  DEPBAR.LE SB0, 0x4 ;  /* 0x000081000000791a */ /* 0x000fc80000000000 */
[----:B------:R-:W-:Y:S06]  /*15b0*/  BAR.SYNC.DEFER_BLOCKING 0x0 ;  /* 0x0000000000007b1d */ /* 0x000fec0000010000 */
[----:B------:R-:W-:-:S06]  /*15c0*/  WARPGROUP.ARRIVE ;  /* 0x00000000000079c5 */ /* 0x000fcc0000000000 */
[----:B------:R-:W-:Y:S04]  /*15d0*/  HGMMA.64x64x16.F32.BF16 R24, gdesc[UR12], R24 ;  /* 0x00e000000c1879f0 */ /* 0x000fe80008701818 */
[----:B------:R-:W-:Y:S03]  /*15e0*/  HGMMA.64x64x16.F32.BF16 R24, gdesc[UR8], R24, gsb0 ;  /* 0x00e00000081879f0 */ /* 0x000fe60008001818 */
[----:B------:R-:W-:Y:S02]  /*15f0*/  WARPGROUP.DEPBAR.LE gsb0, 0x1 ;  /* 0x00008000000079c5 */ /* 0x000fe40000010100 */
[----:B------:R-:W-:Y:S06]  /*1600*/  BAR.SYNC.DEFER_BLOCKING 0x0 ;  /* 0x0000000000007b1d */ /* 0x000fec0000010000 */
[----:B------:R-:W-:Y:S01]  /*1610*/  @!PT LDS RZ, [RZ] ;  /* 0x00000000fffff984 */ /* 0x000fe20000000800 */
[----:B------:R-:W-:Y:S01]  /*1620*/  @!PT LDS RZ, [RZ] ;  /* 0x00000000fffff984 */ /* 0x000fe20000000800 */
[----:B------:R-:W-:Y:S01]  /*1630*/  @!PT LDS RZ, [RZ] ;  /* 0x00000000fffff984 */ /* 0x000fe20000000800 */
[----:B------:R1:W-:Y:S04]  /*1640*/  LDGSTS.E.BYPASS.128 [R57], desc[UR18][R2.64+0xc0], !P0 ;  /* 0x000000c002397fae */ /* 0x0003e8000c101c52 */
[----:B------:R2:W-:Y:S04]  /*1650*/  LDGSTS.E.BYPASS.128 [R59], desc[UR18][R4.64+0xc0], !P0 ;  /* 0x000000c0043b7fae */ /* 0x0005e8000c101c52 */
[----:B------:R-:W0:Y:S04]  /*1660*/  LDGDEPBAR ;  /* 0x00000000000079af */ /* 0x000e280000000000 */
[----:B------:R2:W-:Y:S01]  /*1670*/  LDGSTS.E.BYPASS.128 [R61+0x8000], desc[UR18][R10.64+0xc0], !P0 ;  /* 0x080000c00a3d7fae */ /* 0x0005e2000c101c52 */
[----:B------:R-:W-:-:S03]  /*1680*/  IADD3 R14, P0, R10, 0x100, RZ ;  /* 0x000001000a0e7810 */ /* 0x000fc60007f1e0ff */
[----:B------:R-:W0:Y:S02]  /*1690*/  LDGDEPBAR ;  /* 0x00000000000079af */ /* 0x000e240000000000 */
[----:B------:R-:W-:Y:S01]  /*16a0*/  IMAD.X R21, RZ, RZ, R11, P0 ;  /* 0x000000ffff157224 */ /* 0x000fe200000e060b */
[----:B------:R-:W-:-:S05]  /*16b0*/  IADD3 R16, P0, R4, 0x100, RZ ;  /* 0x0000010004107810 */ /* 0x000fca0007f1e0ff */
[----:B------:R-:W-:Y:S01]  /*16c0*/  IMAD.X R19, RZ, RZ, R5, P0 ;  /* 0x000000ffff137224 */ /* 0x000fe200000e0605 */
[----:B-1----:R-:W-:-:S05]  /*16d0*/  IADD3 R2, P0, R2, 0x100, RZ ;  /* 0x0000010002027810 */ /* 0x002fca0007f1e0ff */
[----:B------:R-:W-:Y:S01]  /*16e0*/  IMAD.X R3, RZ, RZ, R3, P0 ;  /* 0x000000ffff037224 */ /* 0x000fe200000e0603 */
[----:B------:R-:W-:-:S13]  /*16f0*/  ISETP.GE.U32.AND P0, PT, R20, 0xbe0, PT ;  /* 0x00000be01400780c */ /* 0x000fda0003f06070 */
[----:B--2---:R-:W-:Y:S05]  /*1700*/  @!P0 BRA `(.L_x_0) ;  /* 0xfffffff000f88947 */ /* 0x004fea000383ffff */
[----:B------:R-:W-:Y:S02]  /*1710*/  WARPGROUP.DEPBAR.LE gsb0, 0x0 ;  /* 0x00008000000079c5 */ /* 0x000fe40000010000 */
[----:B------:R-:W-:-:S04]  /*1720*/  DEPBAR.LE SB0, 0x0 ;  /* 0x000080000000791a */ /* 0x000fc80000000000 */
[----:B------:R-:W-:Y:S01]  /*1730*/  IMAD.SHL.U32 R2, R17, 0x4, RZ ;  /* 0x0000000411027824 */ /* 0x000fe200078e00ff */
[----:B------:R-:W-:Y:S02]  /*1740*/  LOP3.LUT R13, R13, 0xf, RZ, 0xc0, !PT ;  /* 0x0000000f0d0d7812 */ /* 0x000fe400078ec0ff */
[----:B------:R-:W-:Y:S02]  /*1750*/  LOP3.LUT R18, R18, 0x7, RZ, 0xc0, !PT ;  /* 0x0000000712127812 */ /* 0x000fe400078ec0ff */
[----:B------:R-:W-:Y:S02]  /*1760*/  LOP3.LUT R2, R2, 0x8, RZ, 0xc0, !PT ;  /* 0x0000000802027812 */ /* 0x000fe400078ec0ff */
[----:B------:R-:W-:Y:S02]  /*1770*/  F2FP.BF16.F32.PACK_AB R24, R25, R24 ;  /* 0x000000181918723e */ /* 0x000fe400000010ff */
[----:B------:R-:W-:Y:S01]  /*1780*/  F2FP.BF16.F32.PACK_AB R25, R27, R26 ;  /* 0x0000001a1b19723e */ /* 0x000fe200000010ff */
[----:B------:R-:W-:Y:S01]  /*1790*/  IMAD R13, R13, 0x48, R2 ;  /* 0x000000480d0d7824 */ /* 0x000fe200078e0202 */
[----:B------:R-:W-:-:S02]  /*17a0*/  F2FP.BF16.F32.PACK_AB R32, R33, R32 ;  /* 0x000000202120723e */ /* 0x000fc400000010ff */
[----:B------:R-:W-:Y:S01]  /*17b0*/  F2FP.BF16.F32.PACK_AB R26, R29, R28 ;  /* 0x0000001c1d1a723e */ /* 0x000fe200000010ff */
[----:B------:R-:W-:Y:S01]  /*17c0*/  IMAD R13, R18, 0x480, R13 ;  /* 0x00000480120d7824 */ /* 0x000fe200078e020d */
[----:B------:R-:W-:Y:S02]  /*17d0*/  F2FP.BF16.F32.PACK_AB R27, R31, R30 ;  /* 0x0000001e1f1b723e */ /* 0x000fe400000010ff */
[----:B------:R-:W-:Y:S02]  /*17e0*/  F2FP.BF16.F32.PACK_AB R33, R35, R34 ;  /* 0x000000222321723e */ /* 0x000fe400000010ff */
[----:B------:R-:W-:Y:S02]  /*17f0*/  F2FP.BF16.F32.PACK_AB R40, R41, R40 ;  /* 0x000000282928723e */ /* 0x000fe400000010ff */
[----:B------:R-:W-:Y:S01]  /*1800*/  LEA R5, R13, UR6, 0x1 ;  /* 0x000000060d057c11 */ /* 0x000fe2000f8e08ff */
[----:B------:R-:W-:Y:S01]  /*1810*/  BAR.SYNC.DEFER_BLOCKING 0x0 ;  /* 0x0000000000007b1d */ /* 0x000fe20000010000 */
[----:B------:R-:W-:-:S02]  /*1820*/  F2FP.BF16.F32.PACK_AB R34, R37, R36 ;  /* 0x000000242522723e */ /* 0x000fc400000010ff */
[----:B------:R-:W-:Y:S02]  /*1830*/  F2FP.BF16.F32.PACK_AB R35, R39, R38 ;  /* 0x000000262723723e */ /* 0x000fe400000010ff */
[----:B------:R-:W-:Y:S02]  /*1840*/  F2FP.BF16.F32.PACK_AB R41, R43, R42 ;  /* 0x0000002a2b29723e */ /* 0x000fe400000010ff */
[----:B------:R-:W-:Y:S02]  /*1850*/  F2FP.BF16.F32.PACK_AB R48, R49, R48 ;  /* 0x000000303130723e */ /* 0x000fe400000010ff */
[----:B------:R-:W-:Y:S02]  /*1860*/  F2FP.BF16.F32.PACK_AB R42, R45, R44 ;  /* 0x0000002c2d2a723e */ /* 0x000fe400000010ff */
[----:B------:R-:W-:Y:S02]  /*1870*/  F2FP.BF16.F32.PACK_AB R43, R47, R46 ;  /* 0x0000002e2f2b723e */ /* 0x000fe400000010ff */
[----:B------:R-:W-:-:S02]  /*1880*/  F2FP.BF16.F32.PACK_AB R49, R51, R50 ;  /* 0x000000323331723e */ /* 0x000fc400000010ff */
[----:B------:R-:W-:Y:S02]  /*1890*/  F2FP.BF16.F32.PACK_AB R50, R53, R52 ;  /* 0x000000343532723e */ /* 0x000fe400000010ff */
[----:B------:R-:W-:Y:S02]  /*18a0*/  F2FP.BF16.F32.PACK_AB R51, R55, R54 ;  /* 0x000000363733723e */ /* 0x000fe400000010ff */
[----:B------:R-:W-:Y:S02]  /*18b0*/  LOP3.LUT R17, R17, 0x3, RZ, 0xc0, !PT ;  /* 0x0000000311117812 */ /* 0x000fe400078ec0ff */
[----:B------:R-:W-:Y:S02]  /*18c0*/  LOP3.LUT R2, R0, 0x38, RZ, 0xc0, !PT ;  /* 0x0000003800027812 */ /* 0x000fe400078ec0ff */
[----:B------:R-:W-:Y:S01]  /*18d0*/  LOP3.LUT R7, R7, 0x38, R0, 0xf8, !PT ;  /* 0x0000003807077812 */ /* 0x000fe200078ef800 */
[----:B------:R1:W-:Y:S01]  /*18e0*/  STSM.16.M88.4 [R5], R24 ;  /* 0x0000001805007844 */ /* 0x0003e20000000200 */
[----:B------:R-:W-:Y:S01]  /*18f0*/  IMAD R17, R18, 0x4, R17 ;  /* 0x0000000412117824 */ /* 0x000fe200078e0211 */
[----:B------:R-:W-:-:S02]  /*1900*/  LOP3.LUT R0, R6, 0x20, RZ, 0xfc, !PT ;  /* 0x0000002006007812 */ /* 0x000fc400078efcff */
[----:B------:R-:W-:Y:S01]  /*1910*/  STSM.16.M88.4 [R5+0x20], R32 ;  /* 0x0000202005007844 */ /* 0x000fe20000000200 */
[----:B------:R-:W-:Y:S01]  /*1920*/  IMAD R2, R17, 0x48, R2 ;  /* 0x0000004811027824 */ /* 0x000fe200078e0202 */
[----:B------:R-:W-:Y:S01]  /*1930*/  ISETP.GE.AND P0, PT, R7, 0xc00, PT ;  /* 0x00000c000700780c */ /* 0x000fe20003f06270 */
[C---:B------:R-:W-:Y:S01]  /*1940*/  IMAD R11, R6.reuse, 0xc00, R7 ;  /* 0x00000c00060b7824 */ /* 0x040fe200078e0207 */
[----:B------:R-:W-:Y:S01]  /*1950*/  STSM.16.M88.4 [R5+0x40], R40 ;  /* 0x0000402805007844 */ /* 0x000fe20000000200 */
[----:B------:R-:W-:Y:S02]  /*1960*/  LOP3.LUT R4, R6, 0x40, RZ, 0xfc, !PT ;  /* 0x0000004006047812 */ /* 0x000fe400078efcff */
[----:B------:R-:W-:Y:S01]  /*1970*/  LEA R10, R2, UR6, 0x1 ;  /* 0x00000006020a7c11 */ /* 0x000fe2000f8e08ff */
[----:B------:R2:W-:Y:S01]  /*1980*/  STSM.16.M88.4 [R5+0x60], R48 ;  /* 0x0000603005007844 */ /* 0x0005e20000000200 */
[----:B------:R-:W2:Y:S08]  /*1990*/  LDC.64 R2, c[0x0][0x220] ;  /* 0x00008800ff027b82 */ /* 0x000eb00000000a00 */
[----:B------:R-:W-:Y:S01]  /*19a0*/  BAR.SYNC.DEFER_BLOCKING 0x0 ;  /* 0x0000000000007b1d */ /* 0x000fe20000010000 */
[CC--:B------:R-:W-:Y:S01]  /*19b0*/  ISETP.LT.AND P3, PT, R6.reuse, R9.reuse, !P0 ;  /* 0x000000090600720c */ /* 0x0c0fe20004761270 */
[C---:B------:R-:W-:Y:S01]  /*19c0*/  VIADD R7, R11.reuse, 0x18000 ;  /* 0x000180000b077836 */ /* 0x040fe20000000000 */
[----:B------:R-:W-:Y:S01]  /*19d0*/  LOP3.LUT R6, R6, 0x60, RZ, 0xfc, !PT ;  /* 0x0000006006067812 */ /* 0x000fe200078efcff */
[----:B-1----:R-:W-:Y:S01]  /*19e0*/  VIADD R25, R11, 0x30000 ;  /* 0x000300000b197836 */ /* 0x002fe20000000000 */
[----:B------:R-:W-:-:S02]  /*19f0*/  ISETP.LT.AND P2, PT, R0, R9, !P0 ;  /* 0x000000090000720c */ /* 0x000fc40004741270 */
[-C--:B------:R-:W-:Y:S02]  /*1a00*/  ISETP.LT.AND P1, PT, R4, R9.reuse, !P0 ;  /* 0x000000090400720c */ /* 0x080fe40004721270 */
[----:B------:R-:W-:Y:S01]  /*1a10*/  ISETP.LT.AND P0, PT, R6, R9, !P0 ;  /* 0x000000090600720c */ /* 0x000fe20004701270 */
[--C-:B--2---:R-:W-:Y:S01]  /*1a20*/  IMAD.WIDE R4, R11, 0x2, R2.reuse ;  /* 0x000000020b047825 */ /* 0x104fe200078e0202 */
[----:B------:R-:W1:Y:S03]  /*1a30*/  LDS.128 R20, [R10] ;  /* 0x000000000a147984 */ /* 0x000e660000000c00 */
[--C-:B------:R-:W-:Y:S01]  /*1a40*/  IMAD.WIDE R6, R7, 0x2, R2.reuse ;  /* 0x0000000207067825 */ /* 0x100fe200078e0202 */
[----:B------:R-:W2:Y:S03]  /*1a50*/  LDS.128 R16, [R10+0x1200] ;  /* 0x001200000a107984 */ /* 0x000ea60000000c00 */
[----:B------:R-:W-:Y:S01]  /*1a60*/  IMAD.WIDE R8, R25, 0x2, R2 ;  /* 0x0000000219087825 */ /* 0x000fe200078e0202 */
[----:B------:R-:W3:Y:S04]  /*1a70*/  LDS.128 R12, [R10+0x2400] ;  /* 0x002400000a0c7984 */ /* 0x000ee80000000c00 */
[----:B-1----:R1:W-:Y:S04]  /*1a80*/  @P3 STG.E.128 desc[UR18][R4.64], R20 ;  /* 0x0000001404003986 */ /* 0x0023e8000c101d12 */
[----:B--2---:R1:W-:Y:S04]  /*1a90*/  @P2 STG.E.128 desc[UR18][R6.64], R16 ;  /* 0x0000001006002986 */ /* 0x0043e8000c101d12 */
[----:B---3--:R1:W-:Y:S01]  /*1aa0*/  @P1 STG.E.128 desc[UR18][R8.64], R12 ;  /* 0x0000000c08001986 */ /* 0x0083e2000c101d12 */
[----:B------:R-:W-:Y:S05]  /*1ab0*/  @!P0 EXIT ;  /* 0x000000000000894d */ /* 0x000fea0003800000 */
[----:B-1----:R-:W1:Y:S01]  /*1ac0*/  LDS.128 R4, [R10+0x3600] ;  /* 0x003600000a047984 */ /* 0x002e620000000c00 */
[----:B------:R-:W-:-:S04]  /*1ad0*/  VIADD R11, R11, 0x48000 ;  /* 0x000480000b0b7836 */ /* 0x000fc80000000000 */
[----:B------:R-:W-:-:S05]  /*1ae0*/  IMAD.WIDE R2, R11, 0x2, R2 ;  /* 0x000000020b027825 */ /* 0x000fca00078e0202 */
[----:B-1----:R-:W-:Y:S01]  /*1af0*/  STG.E.128 desc[UR18][R2.64], R4 ;  /* 0x0000000402007986 */ /* 0x002fe2000c101d12 */
[----:B------:R-:W-:Y:S05]  /*1b00*/  EXIT ;  /* 0x000000000000794d */ /* 0x000fea0003800000 */
.L_x_1:
[----:B------:R-:W-:-:S00]  /*1b10*/  BRA `(.L_x_1) ;  /* 0xfffffffc00fc7947 */ /* 0x000fc0000383ffff */
[----:B------:R-:W-:-:S00]  /*1b20*/  NOP ;  /* 0x0000000000007918 */ /* 0x000fc00000000000 */
        /* <DEDUP_REMOVED lines=13> */
.L_x_2:


//--------------------- .nv.shared.triton_mm      --------------------------
	.section	.nv.shared.triton_mm,"aw",@nobits
	.sectionflags	@""
	.align	16
	.zero		1024


//--------------------- .nv.constant0.triton_mm   --------------------------
	.section	.nv.constant0.triton_mm,"a",@progbits
	.sectionflags	@""
	.align	4
.nv.constant0.triton_mm:
	.zero		560
